	.headerflags	@"EF_CUDA_TEXMODE_UNIFIED EF_CUDA_64BIT_ADDRESS EF_CUDA_ACCELERATORS EF_CUDA_SM90 EF_CUDA_VIRTUAL_SM(EF_CUDA_SM90)"
	.elftype	@"ET_EXEC"


//--------------------- .nv.info                  --------------------------
	.section	.nv.info,"",@"SHT_CUDA_INFO"
	.align	4


	//----- nvinfo : EIATTR_REGCOUNT
	.align		4
        /*0000*/ 	.byte	0x04, 0x2f
        /*0002*/ 	.short	(.L_2 - .L_1)
	.align		4
.L_1:
        /*0004*/ 	.word	index@(triton_per_fused_native_group_norm_1)
        /*0008*/ 	.word	0x0000001c


	//----- nvinfo : EIATTR_MIN_STACK_SIZE
	.align		4
.L_2:
        /*000c*/ 	.byte	0x04, 0x12
        /*000e*/ 	.short	(.L_4 - .L_3)
	.align		4
.L_3:
        /*0010*/ 	.word	index@(triton_per_fused_native_group_norm_1)
        /*0014*/ 	.word	0x00000000


	//----- nvinfo : EIATTR_FRAME_SIZE
	.align		4
.L_4:
        /*0018*/ 	.byte	0x04, 0x11
        /*001a*/ 	.short	(.L_6 - .L_5)
	.align		4
.L_5:
        /*001c*/ 	.word	index@(triton_per_fused_native_group_norm_1)
        /*0020*/ 	.word	0x00000000


	//----- nvinfo : EIATTR_MIN_STACK_SIZE
	.align		4
.L_6:
        /*0024*/ 	.byte	0x04, 0x12
        /*0026*/ 	.short	(.L_8 - .L_7)
	.align		4
.L_7:
        /*0028*/ 	.word	index@(triton_per_fused_native_group_norm_1)
        /*002c*/ 	.word	0x00000000
.L_8:


//--------------------- .nv.info.triton_per_fused_native_group_norm_1 --------------------------
	.section	.nv.info.triton_per_fused_native_group_norm_1,"",@"SHT_CUDA_INFO"
	.sectionflags	@""
	.align	4


	//----- nvinfo : EIATTR_CUDA_API_VERSION
	.align		4
        /*0000*/ 	.byte	0x04, 0x37
        /*0002*/ 	.short	(.L_10 - .L_9)
.L_9:
        /*0004*/ 	.word	0x0000007c


	//----- nvinfo : EIATTR_KPARAM_INFO
	.align		4
.L_10:
        /*0008*/ 	.byte	0x04, 0x17
        /*000a*/ 	.short	(.L_12 - .L_11)
.L_11:
        /*000c*/ 	.word	0x00000000
        /*0010*/ 	.short	0x0006
        /*0012*/ 	.short	0x002c
        /*0014*/ 	.byte	0x00, 0xf0, 0x11, 0x00


	//----- nvinfo : EIATTR_KPARAM_INFO
	.align		4
.L_12:
        /*0018*/ 	.byte	0x04, 0x17
        /*001a*/ 	.short	(.L_14 - .L_13)
.L_13:
        /*001c*/ 	.word	0x00000000
        /*0020*/ 	.short	0x0005
        /*0022*/ 	.short	0x0028
        /*0024*/ 	.byte	0x00, 0xf0, 0x11, 0x00


	//----- nvinfo : EIATTR_KPARAM_INFO
	.align		4
.L_14:
        /*0028*/ 	.byte	0x04, 0x17
        /*002a*/ 	.short	(.L_16 - .L_15)
.L_15:
        /*002c*/ 	.word	0x00000000
        /*0030*/ 	.short	0x0004
        /*0032*/ 	.short	0x0020
        /*0034*/ 	.byte	0x00, 0xf4, 0x21, 0x00


	//----- nvinfo : EIATTR_KPARAM_INFO
	.align		4
.L_16:
        /*0038*/ 	.byte	0x04, 0x17
        /*003a*/ 	.short	(.L_18 - .L_17)
.L_17:
        /*003c*/ 	.word	0x00000000
        /*0040*/ 	.short	0x0003
        /*0042*/ 	.short	0x0018
        /*0044*/ 	.byte	0x00, 0xf4, 0x21, 0x00


	//----- nvinfo : EIATTR_KPARAM_INFO
	.align		4
.L_18:
        /*0048*/ 	.byte	0x04, 0x17
        /*004a*/ 	.short	(.L_20 - .L_19)
.L_19:
        /*004c*/ 	.word	0x00000000
        /*0050*/ 	.short	0x0002
        /*0052*/ 	.short	0x0010
        /*0054*/ 	.byte	0x00, 0xf4, 0x21, 0x00


	//----- nvinfo : EIATTR_KPARAM_INFO
	.align		4
.L_20:
        /*0058*/ 	.byte	0x04, 0x17
        /*005a*/ 	.short	(.L_22 - .L_21)
.L_21:
        /*005c*/ 	.word	0x00000000
        /*0060*/ 	.short	0x0001
        /*0062*/ 	.short	0x0008
        /*0064*/ 	.byte	0x00, 0xf4, 0x21, 0x00


	//----- nvinfo : EIATTR_KPARAM_INFO
	.align		4
.L_22:
        /*0068*/ 	.byte	0x04, 0x17
        /*006a*/ 	.short	(.L_24 - .L_23)
.L_23:
        /*006c*/ 	.word	0x00000000
        /*0070*/ 	.short	0x0000
        /*0072*/ 	.short	0x0000
        /*0074*/ 	.byte	0x00, 0xf4, 0x21, 0x00


	//----- nvinfo : EIATTR_SPARSE_MMA_MASK
	.align		4
.L_24:
        /*0078*/ 	.byte	0x03, 0x50
        /*007a*/ 	.short	0x0000


	//----- nvinfo : EIATTR_MAXREG_COUNT
	.align		4
        /*007c*/ 	.byte	0x03, 0x1b
        /*007e*/ 	.short	0x00ff


	//----- nvinfo : EIATTR_EXIT_INSTR_OFFSETS
	.align		4
        /*0080*/ 	.byte	0x04, 0x1c
        /*0082*/ 	.short	(.L_26 - .L_25)


	//   ....[0]....
.L_25:
        /*0084*/ 	.word	0x00000760


	//   ....[1]....
        /*0088*/ 	.word	0x00000780


	//----- nvinfo : EIATTR_REQNTID
	.align		4
.L_26:
        /*008c*/ 	.byte	0x04, 0x10
        /*008e*/ 	.short	(.L_28 - .L_27)
.L_27:
        /*0090*/ 	.word	0x00000040
        /*0094*/ 	.word	0x00000001
        /*0098*/ 	.word	0x00000001


	//----- nvinfo : EIATTR_CBANK_PARAM_SIZE
	.align		4
.L_28:
        /*009c*/ 	.byte	0x03, 0x19
        /*009e*/ 	.short	0x0030


	//----- nvinfo : EIATTR_PARAM_CBANK
	.align		4
        /*00a0*/ 	.byte	0x04, 0x0a
        /*00a2*/ 	.short	(.L_30 - .L_29)
	.align		4
.L_29:
        /*00a4*/ 	.word	index@(.nv.constant0.triton_per_fused_native_group_norm_1)
        /*00a8*/ 	.short	0x0210
        /*00aa*/ 	.short	0x0030


	//----- nvinfo : EIATTR_SW_WAR
	.align		4
.L_30:
        /*00ac*/ 	.byte	0x04, 0x36
        /*00ae*/ 	.short	(.L_32 - .L_31)
.L_31:
        /*00b0*/ 	.word	0x00000008
.L_32:


//--------------------- .nv.callgraph             --------------------------
	.section	.nv.callgraph,"",@"SHT_CUDA_CALLGRAPH"
	.align	4
	.sectionentsize	8
	.align		4
        /*0000*/ 	.word	0x00000000
	.align		4
        /*0004*/ 	.word	0xffffffff
	.align		4
        /*0008*/ 	.word	0x00000000
	.align		4
        /*000c*/ 	.word	0xfffffffe
	.align		4
        /*0010*/ 	.word	0x00000000
	.align		4
        /*0014*/ 	.word	0xfffffffd
	.align		4
        /*0018*/ 	.word	0x00000000
	.align		4
        /*001c*/ 	.word	0xfffffffc


//--------------------- .nv.constant4             --------------------------
	.section	.nv.constant4,"a",@progbits
	.align	8
	.align		8
.nv.constant4:
        /*0000*/ 	.dword	_$_str


//--------------------- .text.triton_per_fused_native_group_norm_1 --------------------------
	.section	.text.triton_per_fused_native_group_norm_1,"ax",@progbits
	.sectionflags	@"SHF_BARRIERS=1"
	.align	128
        .global         triton_per_fused_native_group_norm_1
        .type           triton_per_fused_native_group_norm_1,@function
        .size           triton_per_fused_native_group_norm_1,(.L_x_1 - triton_per_fused_native_group_norm_1)
        .other          triton_per_fused_native_group_norm_1,@"STO_CUDA_ENTRY STV_DEFAULT"
triton_per_fused_native_group_norm_1:
.text.triton_per_fused_native_group_norm_1:
[----:B------:R-:W0:Y:S01]  /*0000*/  LDC R1, c[0x0][0x28] ;  /* 0x00000a00ff017b82 */ /* 0x000e220000000800 */
[----:B------:R-:W1:Y:S07]  /*0010*/  S2R R0, SR_CTAID.X ;  /* 0x0000000000007919 */ /* 0x000e6e0000002500 */
[----:B------:R-:W2:Y:S01]  /*0020*/  LDC.64 R22, c[0x0][0x228] ;  /* 0x00008a00ff167b82 */ /* 0x000ea20000000a00 */
[----:B------:R-:W-:Y:S01]  /*0030*/  CS2R R14, SRZ ;  /* 0x00000000000e7805 */ /* 0x000fe2000001ff00 */
[----:B------:R-:W-:Y:S01]  /*0040*/  ULDC.64 UR6, c[0x0][0x208] ;  /* 0x0000820000067ab9 */ /* 0x000fe20000000a00 */
[----:B------:R-:W3:Y:S01]  /*0050*/  S2R R9, SR_TID.X ;  /* 0x0000000000097919 */ /* 0x000ee20000002100 */
[----:B------:R-:W-:-:S04]  /*0060*/  CS2R R10, SRZ ;  /* 0x00000000000a7805 */ /* 0x000fc8000001ff00 */
[----:B------:R-:W4:Y:S08]  /*0070*/  LDC.64 R12, c[0x0][0x220] ;  /* 0x00008800ff0c7b82 */ /* 0x000f300000000a00 */
[----:B------:R-:W5:Y:S01]  /*0080*/  LDC.64 R16, c[0x0][0x218] ;  /* 0x00008600ff107b82 */ /* 0x000f620000000a00 */
[----:B-1----:R-:W-:-:S05]  /*0090*/  IMAD.SHL.U32 R0, R0, 0x80, RZ ;  /* 0x0000008000007824 */ /* 0x002fca00078e00ff */
[----:B---3--:R-:W-:-:S04]  /*00a0*/  LOP3.LUT R4, R0, 0x3f, R9, 0xf8, !PT ;  /* 0x0000003f00047812 */ /* 0x008fc800078ef809 */
[C---:B------:R-:W-:Y:S01]  /*00b0*/  ISETP.GE.AND P1, PT, R4.reuse, 0x80, PT ;  /* 0x000000800400780c */ /* 0x040fe20003f26270 */
[C---:B------:R-:W-:Y:S01]  /*00c0*/  IMAD.SHL.U32 R19, R4.reuse, 0x2, RZ ;  /* 0x0000000204137824 */ /* 0x040fe200078e00ff */
[----:B------:R-:W-:-:S03]  /*00d0*/  LOP3.LUT R4, R4, 0x40, RZ, 0xfc, !PT ;  /* 0x0000004004047812 */ /* 0x000fc600078efcff */
[----:B--2---:R-:W-:Y:S01]  /*00e0*/  IMAD.WIDE R2, R19, 0x4, R22 ;  /* 0x0000000413027825 */ /* 0x004fe200078e0216 */
[----:B------:R-:W-:-:S03]  /*00f0*/  ISETP.GE.AND P0, PT, R4, 0x80, PT ;  /* 0x000000800400780c */ /* 0x000fc60003f06270 */
[----:B------:R-:W-:-:S04]  /*0100*/  IMAD.SHL.U32 R25, R4, 0x2, RZ ;  /* 0x0000000204197824 */ /* 0x000fc800078e00ff */
[----:B------:R1:W2:Y:S01]  /*0110*/  @!P1 LDG.E.64 R14, desc[UR6][R2.64] ;  /* 0x00000006020e9981 */ /* 0x0002a2000c1e1b00 */
[----:B------:R-:W-:-:S05]  /*0120*/  IMAD.WIDE R22, R25, 0x4, R22 ;  /* 0x0000000419167825 */ /* 0x000fca00078e0216 */
[----:B------:R3:W2:Y:S01]  /*0130*/  @!P0 LDG.E.64 R10, desc[UR6][R22.64] ;  /* 0x00000006160a8981 */ /* 0x0006a2000c1e1b00 */
[C---:B----4-:R-:W-:Y:S01]  /*0140*/  IMAD.WIDE R20, R19.reuse, 0x4, R12 ;  /* 0x0000000413147825 */ /* 0x050fe200078e020c */
[----:B------:R-:W-:Y:S02]  /*0150*/  CS2R R4, SRZ ;  /* 0x0000000000047805 */ /* 0x000fe4000001ff00 */
[----:B------:R-:W-:Y:S01]  /*0160*/  CS2R R6, SRZ ;  /* 0x0000000000067805 */ /* 0x000fe2000001ff00 */
[----:B-----5:R-:W-:Y:S01]  /*0170*/  IMAD.WIDE R18, R19, 0x4, R16 ;  /* 0x0000000413127825 */ /* 0x020fe200078e0210 */
[----:B-1----:R-:W-:-:S03]  /*0180*/  CS2R R2, SRZ ;  /* 0x0000000000027805 */ /* 0x002fc6000001ff00 */
[C---:B------:R-:W-:Y:S01]  /*0190*/  IMAD.WIDE R16, R25.reuse, 0x4, R16 ;  /* 0x0000000419107825 */ /* 0x040fe200078e0210 */
[----:B------:R-:W4:Y:S03]  /*01a0*/  @!P1 LDG.E.64 R4, desc[UR6][R18.64] ;  /* 0x0000000612049981 */ /* 0x000f26000c1e1b00 */
[----:B---3--:R-:W-:Y:S01]  /*01b0*/  IMAD.WIDE R22, R25, 0x4, R12 ;  /* 0x0000000419167825 */ /* 0x008fe200078e020c */
[----:B------:R1:W3:Y:S01]  /*01c0*/  @!P0 LDG.E.64 R2, desc[UR6][R16.64] ;  /* 0x0000000610028981 */ /* 0x0002e2000c1e1b00 */
[----:B------:R-:W-:-:S03]  /*01d0*/  CS2R R12, SRZ ;  /* 0x00000000000c7805 */ /* 0x000fc6000001ff00 */
[----:B------:R-:W5:Y:S04]  /*01e0*/  @!P1 LDG.E.64 R6, desc[UR6][R20.64] ;  /* 0x0000000614069981 */ /* 0x000f68000c1e1b00 */
[----:B------:R-:W3:Y:S01]  /*01f0*/  @!P0 LDG.E.64 R12, desc[UR6][R22.64] ;  /* 0x00000006160c8981 */ /* 0x000ee2000c1e1b00 */
[----:B------:R-:W1:Y:S01]  /*0200*/  S2UR UR5, SR_CgaCtaId ;  /* 0x00000000000579c3 */ /* 0x000e620000008800 */
[----:B------:R-:W-:Y:S02]  /*0210*/  UMOV UR4, 0x400 ;  /* 0x0000040000047882 */ /* 0x000fe40000000000 */
[----:B01----:R-:W-:Y:S01]  /*0220*/  UPRMT UR4, UR5, 0x654, UR4 ;  /* 0x0000065405047896 */ /* 0x003fe20008000004 */
[----:B--2---:R-:W-:Y:S02]  /*0230*/  SEL R8, R14, RZ, !P1 ;  /* 0x000000ff0e087207 */ /* 0x004fe40004800000 */
[----:B------:R-:W-:-:S02]  /*0240*/  SEL R15, R15, RZ, !P1 ;  /* 0x000000ff0f0f7207 */ /* 0x000fc40004800000 */
[----:B------:R-:W-:Y:S02]  /*0250*/  FSEL R8, R8, RZ, !P1 ;  /* 0x000000ff08087208 */ /* 0x000fe40004800000 */
[----:B------:R-:W-:Y:S02]  /*0260*/  FSEL R15, R15, RZ, !P1 ;  /* 0x000000ff0f0f7208 */ /* 0x000fe40004800000 */
[----:B------:R-:W-:Y:S02]  /*0270*/  SEL R10, R10, RZ, !P0 ;  /* 0x000000ff0a0a7207 */ /* 0x000fe40004000000 */
[----:B------:R-:W-:Y:S01]  /*0280*/  SEL R11, R11, RZ, !P0 ;  /* 0x000000ff0b0b7207 */ /* 0x000fe20004000000 */
[----:B------:R-:W-:Y:S01]  /*0290*/  FADD R14, R8, R15 ;  /* 0x0000000f080e7221 */ /* 0x000fe20000000000 */
[----:B------:R-:W-:Y:S02]  /*02a0*/  FSEL R10, R10, RZ, !P0 ;  /* 0x000000ff0a0a7208 */ /* 0x000fe40004000000 */
[----:B------:R-:W-:-:S02]  /*02b0*/  FSEL R11, R11, RZ, !P0 ;  /* 0x000000ff0b0b7208 */ /* 0x000fc40004000000 */
[----:B------:R-:W-:-:S03]  /*02c0*/  FSETP.GT.AND P6, PT, |R14|, 8.50705917302346158658e+37, PT ;  /* 0x7e8000000e00780b */ /* 0x000fc60003fc4200 */
[----:B------:R-:W-:Y:S01]  /*02d0*/  FADD R16, R10, R11 ;  /* 0x0000000b0a107221 */ /* 0x000fe20000000000 */
[----:B------:R-:W-:-:S04]  /*02e0*/  FSETP.GEU.AND P5, PT, |R14|, 1.175494350822287508e-38, PT ;  /* 0x008000000e00780b */ /* 0x000fc80003fae200 */
[C---:B------:R-:W-:Y:S02]  /*02f0*/  FSETP.GT.AND P4, PT, |R16|.reuse, 8.50705917302346158658e+37, PT ;  /* 0x7e8000001000780b */ /* 0x040fe40003f84200 */
[----:B------:R-:W-:Y:S02]  /*0300*/  FSETP.GEU.AND P2, PT, |R16|, 1.175494350822287508e-38, PT ;  /* 0x008000001000780b */ /* 0x000fe40003f4e200 */
[C---:B------:R-:W-:Y:S01]  /*0310*/  FSETP.NEU.AND P3, PT, R14.reuse, RZ, PT ;  /* 0x000000ff0e00720b */ /* 0x040fe20003f6d000 */
[----:B------:R-:W-:Y:S01]  /*0320*/  @P6 FMUL R14, R14, 0.25 ;  /* 0x3e8000000e0e6820 */ /* 0x000fe20000400000 */
[----:B------:R-:W-:Y:S01]  /*0330*/  @P6 FMUL R15, R15, 0.25 ;  /* 0x3e8000000f0f6820 */ /* 0x000fe20000400000 */
[----:B------:R-:W-:Y:S02]  /*0340*/  FSETP.NEU.AND P6, PT, R16, RZ, PT ;  /* 0x000000ff1000720b */ /* 0x000fe40003fcd000 */
[----:B------:R-:W-:-:S04]  /*0350*/  @!P5 FMUL R14, R14, 16777216 ;  /* 0x4b8000000e0ed820 */ /* 0x000fc80000400000 */
[----:B------:R-:W-:Y:S02]  /*0360*/  @P4 FMUL R16, R16, 0.25 ;  /* 0x3e80000010104820 */ /* 0x000fe40000400000 */
[----:B------:R-:W0:Y:S02]  /*0370*/  MUFU.RCP R14, R14 ;  /* 0x0000000e000e7308 */ /* 0x000e240000001000 */
[----:B------:R-:W-:Y:S01]  /*0380*/  @!P2 FMUL R16, R16, 16777216 ;  /* 0x4b8000001010a820 */ /* 0x000fe20000400000 */
[----:B------:R-:W-:-:S05]  /*0390*/  @!P5 FMUL R15, R15, 16777216 ;  /* 0x4b8000000f0fd820 */ /* 0x000fca0000400000 */
[----:B------:R-:W1:Y:S01]  /*03a0*/  MUFU.RCP R16, R16 ;  /* 0x0000001000107308 */ /* 0x000e620000001000 */
[----:B----4-:R-:W-:Y:S01]  /*03b0*/  SEL R4, R4, RZ, !P1 ;  /* 0x000000ff04047207 */ /* 0x010fe20004800000 */
[----:B------:R-:W-:Y:S01]  /*03c0*/  @P4 FMUL R11, R11, 0.25 ;  /* 0x3e8000000b0b4820 */ /* 0x000fe20000400000 */
[----:B------:R-:W-:Y:S02]  /*03d0*/  SEL R5, R5, RZ, !P1 ;  /* 0x000000ff05057207 */ /* 0x000fe40004800000 */
[----:B------:R-:W-:Y:S01]  /*03e0*/  FSEL R4, R4, RZ, !P1 ;  /* 0x000000ff04047208 */ /* 0x000fe20004800000 */
[----:B0-----:R-:W-:Y:S01]  /*03f0*/  FMUL R14, R14, R15 ;  /* 0x0000000f0e0e7220 */ /* 0x001fe20000400000 */
[----:B------:R-:W-:Y:S01]  /*0400*/  FSEL R5, R5, RZ, !P1 ;  /* 0x000000ff05057208 */ /* 0x000fe20004800000 */
[----:B------:R-:W-:Y:S01]  /*0410*/  @!P2 FMUL R11, R11, 16777216 ;  /* 0x4b8000000b0ba820 */ /* 0x000fe20000400000 */
[----:B---3--:R-:W-:Y:S02]  /*0420*/  SEL R2, R2, RZ, !P0 ;  /* 0x000000ff02027207 */ /* 0x008fe40004000000 */
[----:B------:R-:W-:-:S02]  /*0430*/  SEL R3, R3, RZ, !P0 ;  /* 0x000000ff03037207 */ /* 0x000fc40004000000 */
[----:B-----5:R-:W-:Y:S02]  /*0440*/  SEL R6, R6, RZ, !P1 ;  /* 0x000000ff06067207 */ /* 0x020fe40004800000 */
[----:B------:R-:W-:Y:S01]  /*0450*/  SEL R7, R7, RZ, !P1 ;  /* 0x000000ff07077207 */ /* 0x000fe20004800000 */
[----:B------:R-:W-:Y:S01]  /*0460*/  FADD R5, -R4, R5 ;  /* 0x0000000504057221 */ /* 0x000fe20000000100 */
[----:B------:R-:W-:Y:S01]  /*0470*/  FSEL R14, R14, RZ, P3 ;  /* 0x000000ff0e0e7208 */ /* 0x000fe20001800000 */
[----:B-1----:R-:W-:Y:S01]  /*0480*/  FMUL R16, R16, R11 ;  /* 0x0000000b10107220 */ /* 0x002fe20000400000 */
[----:B------:R-:W-:Y:S02]  /*0490*/  FSEL R2, R2, RZ, !P0 ;  /* 0x000000ff02027208 */ /* 0x000fe40004000000 */
[----:B------:R-:W-:Y:S01]  /*04a0*/  FSEL R3, R3, RZ, !P0 ;  /* 0x000000ff03037208 */ /* 0x000fe20004000000 */
[----:B------:R-:W-:Y:S01]  /*04b0*/  FADD R6, R6, R7 ;  /* 0x0000000706067221 */ /* 0x000fe20000000000 */
[----:B------:R-:W-:Y:S01]  /*04c0*/  SEL R15, R13, RZ, !P0 ;  /* 0x000000ff0d0f7207 */ /* 0x000fe20004000000 */
[C---:B------:R-:W-:Y:S01]  /*04d0*/  FMUL R7, R5.reuse, R5 ;  /* 0x0000000505077220 */ /* 0x040fe20000400000 */
[----:B------:R-:W-:Y:S01]  /*04e0*/  FFMA R4, R5, R14, R4 ;  /* 0x0000000e05047223 */ /* 0x000fe20000000004 */
[----:B------:R-:W-:Y:S01]  /*04f0*/  FADD R13, -R2, R3 ;  /* 0x00000003020d7221 */ /* 0x000fe20000000100 */
[----:B------:R-:W-:Y:S01]  /*0500*/  IMAD.SHL.U32 R5, R9, 0x2, RZ ;  /* 0x0000000209057824 */ /* 0x000fe200078e00ff */
[----:B------:R-:W-:-:S02]  /*0510*/  FSEL R16, R16, RZ, P6 ;  /* 0x000000ff10107208 */ /* 0x000fc40003000000 */
[----:B------:R-:W-:Y:S01]  /*0520*/  LOP3.LUT R9, R9, 0x3f, RZ, 0xc0, !PT ;  /* 0x0000003f09097812 */ /* 0x000fe200078ec0ff */
[C---:B------:R-:W-:Y:S02]  /*0530*/  FMUL R3, R13.reuse, R13 ;  /* 0x0000000d0d037220 */ /* 0x040fe40000400000 */
[----:B------:R-:W-:Y:S01]  /*0540*/  FFMA R13, R13, R16, R2 ;  /* 0x000000100d0d7223 */ /* 0x000fe20000000002 */
[----:B------:R-:W-:-:S05]  /*0550*/  LEA R11, R9, UR4, 0x2 ;  /* 0x00000004090b7c11 */ /* 0x000fca000f8e10ff */
[----:B------:R-:W-:Y:S04]  /*0560*/  STS [R11], R4 ;  /* 0x000000040b007388 */ /* 0x000fe80000000800 */
[----:B------:R0:W-:Y:S01]  /*0570*/  STS [R11+0x100], R13 ;  /* 0x0001000d0b007388 */ /* 0x0001e20000000800 */
[----:B------:R-:W-:Y:S02]  /*0580*/  SEL R12, R12, RZ, !P0 ;  /* 0x000000ff0c0c7207 */ /* 0x000fe40004000000 */
[----:B------:R-:W-:-:S03]  /*0590*/  LOP3.LUT R5, R5, 0x7e, RZ, 0xc0, !PT ;  /* 0x0000007e05057812 */ /* 0x000fc600078ec0ff */
[----:B------:R-:W-:Y:S01]  /*05a0*/  FADD R12, R12, R15 ;  /* 0x0000000f0c0c7221 */ /* 0x000fe20000000000 */
[----:B------:R-:W-:Y:S01]  /*05b0*/  FMUL R10, R10, R3 ;  /* 0x000000030a0a7220 */ /* 0x000fe20000400000 */
[----:B------:R-:W-:Y:S01]  /*05c0*/  FSEL R3, R6, RZ, !P1 ;  /* 0x000000ff06037208 */ /* 0x000fe20004800000 */
[----:B------:R-:W-:Y:S02]  /*05d0*/  FMUL R7, R8, R7 ;  /* 0x0000000708077220 */ /* 0x000fe40000400000 */
[----:B------:R-:W-:Y:S02]  /*05e0*/  FSEL R9, R12, RZ, !P0 ;  /* 0x000000ff0c097208 */ /* 0x000fe40004000000 */
[----:B------:R-:W-:Y:S01]  /*05f0*/  LEA R12, R5, UR4, 0x2 ;  /* 0x00000004050c7c11 */ /* 0x000fe2000f8e10ff */
[----:B------:R-:W-:Y:S01]  /*0600*/  FFMA R14, R14, R7, R3 ;  /* 0x000000070e0e7223 */ /* 0x000fe20000000003 */
[----:B------:R-:W-:Y:S01]  /*0610*/  BAR.SYNC.DEFER_BLOCKING 0x0 ;  /* 0x0000000000007b1d */ /* 0x000fe20000010000 */
[----:B------:R-:W-:Y:S01]  /*0620*/  FFMA R10, R16, R10, R9 ;  /* 0x0000000a100a7223 */ /* 0x000fe20000000009 */
[----:B------:R-:W-:-:S06]  /*0630*/  IMAD.MOV.U32 R15, RZ, RZ, 0x38800000 ;  /* 0x38800000ff0f7424 */ /* 0x000fcc00078e00ff */
[----:B------:R-:W1:Y:S01]  /*0640*/  LDC.64 R6, c[0x0][0x210] ;  /* 0x00008400ff067b82 */ /* 0x000e620000000a00 */
[----:B0-----:R-:W-:-:S07]  /*0650*/  LOP3.LUT R13, R0, R5, RZ, 0xfc, !PT ;  /* 0x00000005000d7212 */ /* 0x001fce00078efcff */
[----:B------:R-:W0:Y:S01]  /*0660*/  LDC.64 R8, c[0x0][0x230] ;  /* 0x00008c00ff087b82 */ /* 0x000e220000000a00 */
[----:B------:R-:W-:Y:S07]  /*0670*/  LDS.64 R2, [R12] ;  /* 0x000000000c027984 */ /* 0x000fee0000000a00 */
[----:B------:R-:W-:Y:S06]  /*0680*/  BAR.SYNC.DEFER_BLOCKING 0x0 ;  /* 0x0000000000007b1d */ /* 0x000fec0000010000 */
[----:B------:R-:W-:Y:S04]  /*0690*/  STS [R11], R14 ;  /* 0x0000000e0b007388 */ /* 0x000fe80000000800 */
[----:B------:R-:W-:Y:S01]  /*06a0*/  STS [R11+0x100], R10 ;  /* 0x0001000a0b007388 */ /* 0x000fe20000000800 */
[----:B------:R-:W-:Y:S06]  /*06b0*/  BAR.SYNC.DEFER_BLOCKING 0x0 ;  /* 0x0000000000007b1d */ /* 0x000fec0000010000 */
[----:B------:R-:W2:Y:S02]  /*06c0*/  LDS.64 R16, [R12] ;  /* 0x000000000c107984 */ /* 0x000ea40000000a00 */
[----:B------:R-:W-:Y:S01]  /*06d0*/  BAR.SYNC.DEFER_BLOCKING 0x0 ;  /* 0x0000000000007b1d */ /* 0x000fe20000010000 */
[C---:B------:R-:W-:Y:S01]  /*06e0*/  ISETP.GE.AND P0, PT, R13.reuse, 0x80, PT ;  /* 0x000000800d00780c */ /* 0x040fe20003f06270 */
[----:B-1----:R-:W-:-:S04]  /*06f0*/  IMAD.WIDE R4, R13, 0x4, R6 ;  /* 0x000000040d047825 */ /* 0x002fc800078e0206 */
[----:B0-----:R-:W-:-:S04]  /*0700*/  IMAD.WIDE R6, R13, 0x4, R8 ;  /* 0x000000040d067825 */ /* 0x001fc800078e0208 */
[-C--:B--2---:R-:W-:Y:S01]  /*0710*/  FFMA R16, R16, R15.reuse, 9.9999997473787516356e-06 ;  /* 0x3727c5ac10107423 */ /* 0x084fe2000000000f */
[----:B------:R-:W-:-:S05]  /*0720*/  FFMA R17, R17, R15, 9.9999997473787516356e-06 ;  /* 0x3727c5ac11117423 */ /* 0x000fca000000000f */
[----:B------:R-:W-:Y:S08]  /*0730*/  MUFU.RSQ R16, R16 ;  /* 0x0000001000107308 */ /* 0x000ff00000001400 */
[----:B------:R-:W0:Y:S02]  /*0740*/  MUFU.RSQ R17, R17 ;  /* 0x0000001100117308 */ /* 0x000e240000001400 */
[----:B0-----:R0:W-:Y:S02]  /*0750*/  @!P0 STG.E.64 desc[UR6][R4.64], R16 ;  /* 0x0000001004008986 */ /* 0x0011e4000c101b06 */
[----:B0-----:R-:W-:Y:S05]  /*0760*/  @P0 EXIT ;  /* 0x000000000000094d */ /* 0x001fea0003800000 */
[----:B------:R-:W-:Y:S01]  /*0770*/  STG.E.64 desc[UR6][R6.64], R2 ;  /* 0x0000000206007986 */ /* 0x000fe2000c101b06 */
[----:B------:R-:W-:Y:S05]  /*0780*/  EXIT ;  /* 0x000000000000794d */ /* 0x000fea0003800000 */
.L_x_0:
[----:B------:R-:W-:-:S00]  /*0790*/  BRA `(.L_x_0) ;  /* 0xfffffffc00fc7947 */ /* 0x000fc0000383ffff */
[----:B------:R-:W-:-:S00]  /*07a0*/  NOP ;  /* 0x0000000000007918 */ /* 0x000fc00000000000 */
        /* <DEDUP_REMOVED lines=13> */
.L_x_1:


//--------------------- .nv.global.init           --------------------------
	.section	.nv.global.init,"aw",@progbits
.nv.global.init:
	.type		_$_str,@object
	.size		_$_str,(.L_0 - _$_str)
_$_str:
        /*0000*/ 	.byte	0x5f, 0x5f, 0x43, 0x55, 0x44, 0x41, 0x5f, 0x46, 0x54, 0x5a, 0x00
.L_0:


//--------------------- .nv.shared.triton_per_fused_native_group_norm_1 --------------------------
	.section	.nv.shared.triton_per_fused_native_group_norm_1,"aw",@nobits
	.sectionflags	@""
	.align	16
	.zero		1024


//--------------------- .nv.constant0.triton_per_fused_native_group_norm_1 --------------------------
	.section	.nv.constant0.triton_per_fused_native_group_norm_1,"a",@progbits
	.sectionflags	@""
	.align	4
.nv.constant0.triton_per_fused_native_group_norm_1:
	.zero		576
